//
// Generated by NVIDIA NVVM Compiler
//
// Compiler Build ID: CL-36424714
// Cuda compilation tools, release 13.0, V13.0.88
// Based on NVVM 20.0.0
//

.version 9.0
.target sm_100
.address_size 64

	// .globl	_Z10vectorNormPKfPfii
.func  (.param .b64 func_retval0) __internal_accurate_pow
(
	.param .b64 __internal_accurate_pow_param_0,
	.param .b64 __internal_accurate_pow_param_1
)
;

.visible .entry _Z10vectorNormPKfPfii(
	.param .u64 .ptr .align 1 _Z10vectorNormPKfPfii_param_0,
	.param .u64 .ptr .align 1 _Z10vectorNormPKfPfii_param_1,
	.param .u32 _Z10vectorNormPKfPfii_param_2,
	.param .u32 _Z10vectorNormPKfPfii_param_3
)
{
	.reg .pred 	%p<20>;
	.reg .b32 	%r<25>;
	.reg .b32 	%f<6>;
	.reg .b64 	%rd<9>;
	.reg .b64 	%fd<18>;

	ld.param.u64 	%rd2, [_Z10vectorNormPKfPfii_param_0];
	ld.param.u64 	%rd3, [_Z10vectorNormPKfPfii_param_1];
	ld.param.u32 	%r4, [_Z10vectorNormPKfPfii_param_2];
	ld.param.u32 	%r5, [_Z10vectorNormPKfPfii_param_3];
	mov.u32 	%r6, %ntid.x;
	mov.u32 	%r7, %ctaid.x;
	mov.u32 	%r8, %tid.x;
	mad.lo.s32 	%r1, %r6, %r7, %r8;
	setp.ge.s32 	%p4, %r1, %r5;
	@%p4 bra 	$L__BB0_9;
	cvta.to.global.u64 	%rd4, %rd2;
	mul.wide.s32 	%rd5, %r1, 4;
	add.s64 	%rd6, %rd4, %rd5;
	ld.global.f32 	%f1, [%rd6];
	cvt.f64.f32 	%fd1, %f1;
	cvt.rn.f64.s32 	%fd2, %r4;
	{
	.reg .b32 %temp; 
	mov.b64 	{%temp, %r2}, %fd1;
	}
	{
	.reg .b32 %temp; 
	mov.b64 	{%temp, %r3}, %fd2;
	}
	shr.u32 	%r9, %r3, 20;
	and.b32  	%r10, %r9, 2047;
	add.s32 	%r11, %r10, -1012;
	mov.b64 	%rd7, %fd2;
	shl.b64 	%rd1, %rd7, %r11;
	setp.eq.s64 	%p19, %rd1, -9223372036854775808;
	abs.f64 	%fd3, %fd1;
	{ // callseq 0, 0
	.param .b64 param0;
	st.param.f64 	[param0], %fd3;
	.param .b64 param1;
	st.param.f64 	[param1], %fd2;
	.param .b64 retval0;
	call.uni (retval0), 
	__internal_accurate_pow, 
	(
	param0, 
	param1
	);
	ld.param.f64 	%fd10, [retval0];
	} // callseq 0
	setp.lt.s32 	%p6, %r2, 0;
	neg.f64 	%fd12, %fd10;
	selp.f64 	%fd13, %fd12, %fd10, %p19;
	selp.f64 	%fd17, %fd13, %fd10, %p6;
	setp.neu.f32 	%p7, %f1, 0f00000000;
	@%p7 bra 	$L__BB0_3;
	setp.eq.s64 	%p8, %rd1, -9223372036854775808;
	abs.f64 	%fd14, %fd2;
	setp.neu.f64 	%p9, %fd14, 0d3FE0000000000000;
	and.pred  	%p19, %p9, %p8;
	selp.b32 	%r12, %r2, 0, %p19;
	setp.lt.s32 	%p10, %r3, 0;
	or.b32  	%r13, %r12, 2146435072;
	selp.b32 	%r14, %r13, %r12, %p10;
	mov.b32 	%r15, 0;
	mov.b64 	%fd17, {%r15, %r14};
$L__BB0_3:
	add.f64 	%fd15, %fd2, %fd1;
	{
	.reg .b32 %temp; 
	mov.b64 	{%temp, %r16}, %fd15;
	}
	and.b32  	%r17, %r16, 2146435072;
	setp.ne.s32 	%p11, %r17, 2146435072;
	@%p11 bra 	$L__BB0_8;
	setp.num.f32 	%p12, %f1, %f1;
	@%p12 bra 	$L__BB0_6;
	add.rn.f64 	%fd17, %fd1, %fd2;
	bra.uni 	$L__BB0_8;
$L__BB0_6:
	setp.neu.f64 	%p13, %fd3, 0d7FF0000000000000;
	@%p13 bra 	$L__BB0_8;
	setp.lt.s32 	%p14, %r2, 0;
	setp.lt.s32 	%p15, %r3, 0;
	selp.b32 	%r18, 0, 2146435072, %p15;
	and.b32  	%r19, %r3, 2147483647;
	setp.ne.s32 	%p16, %r19, 1071644672;
	or.b32  	%r20, %r18, -2147483648;
	selp.b32 	%r21, %r20, %r18, %p16;
	selp.b32 	%r22, %r21, %r18, %p19;
	selp.b32 	%r23, %r22, %r18, %p14;
	mov.b32 	%r24, 0;
	mov.b64 	%fd17, {%r24, %r23};
$L__BB0_8:
	setp.eq.f32 	%p17, %f1, 0f3F800000;
	setp.eq.s32 	%p18, %r4, 0;
	cvt.rn.f32.f64 	%f2, %fd17;
	selp.f32 	%f3, 0f3F800000, %f2, %p17;
	selp.f32 	%f4, 0f3F800000, %f3, %p18;
	cvta.to.global.u64 	%rd8, %rd3;
	atom.global.add.f32 	%f5, [%rd8], %f4;
$L__BB0_9:
	ret;

}
.func  (.param .b64 func_retval0) __internal_accurate_pow(
	.param .b64 __internal_accurate_pow_param_0,
	.param .b64 __internal_accurate_pow_param_1
)
{
	.reg .pred 	%p<8>;
	.reg .b32 	%r<49>;
	.reg .b32 	%f<3>;
	.reg .b64 	%fd<109>;

	ld.param.f64 	%fd10, [__internal_accurate_pow_param_0];
	ld.param.f64 	%fd11, [__internal_accurate_pow_param_1];
	{
	.reg .b32 %temp; 
	mov.b64 	{%temp, %r46}, %fd10;
	}
	{
	.reg .b32 %temp; 
	mov.b64 	{%r45, %temp}, %fd10;
	}
	shr.u32 	%r47, %r46, 20;
	setp.gt.u32 	%p1, %r46, 1048575;
	@%p1 bra 	$L__BB1_2;
	mul.f64 	%fd12, %fd10, 0d4350000000000000;
	{
	.reg .b32 %temp; 
	mov.b64 	{%temp, %r46}, %fd12;
	}
	{
	.reg .b32 %temp; 
	mov.b64 	{%r45, %temp}, %fd12;
	}
	shr.u32 	%r16, %r46, 20;
	add.s32 	%r47, %r16, -54;
$L__BB1_2:
	add.s32 	%r48, %r47, -1023;
	and.b32  	%r17, %r46, -2146435073;
	or.b32  	%r18, %r17, 1072693248;
	mov.b64 	%fd107, {%r45, %r18};
	setp.lt.u32 	%p2, %r18, 1073127583;
	@%p2 bra 	$L__BB1_4;
	{
	.reg .b32 %temp; 
	mov.b64 	{%r19, %temp}, %fd107;
	}
	{
	.reg .b32 %temp; 
	mov.b64 	{%temp, %r20}, %fd107;
	}
	add.s32 	%r21, %r20, -1048576;
	mov.b64 	%fd107, {%r19, %r21};
	add.s32 	%r48, %r47, -1022;
$L__BB1_4:
	add.f64 	%fd13, %fd107, 0dBFF0000000000000;
	add.f64 	%fd14, %fd107, 0d3FF0000000000000;
	rcp.approx.ftz.f64 	%fd15, %fd14;
	neg.f64 	%fd16, %fd14;
	fma.rn.f64 	%fd17, %fd16, %fd15, 0d3FF0000000000000;
	fma.rn.f64 	%fd18, %fd17, %fd17, %fd17;
	fma.rn.f64 	%fd19, %fd18, %fd15, %fd15;
	mul.f64 	%fd20, %fd13, %fd19;
	fma.rn.f64 	%fd21, %fd13, %fd19, %fd20;
	mul.f64 	%fd22, %fd21, %fd21;
	fma.rn.f64 	%fd23, %fd22, 0d3EB0F5FF7D2CAFE2, 0d3ED0F5D241AD3B5A;
	fma.rn.f64 	%fd24, %fd23, %fd22, 0d3EF3B20A75488A3F;
	fma.rn.f64 	%fd25, %fd24, %fd22, 0d3F1745CDE4FAECD5;
	fma.rn.f64 	%fd26, %fd25, %fd22, 0d3F3C71C7258A578B;
	fma.rn.f64 	%fd27, %fd26, %fd22, 0d3F6249249242B910;
	fma.rn.f64 	%fd28, %fd27, %fd22, 0d3F89999999999DFB;
	sub.f64 	%fd29, %fd13, %fd21;
	add.f64 	%fd30, %fd29, %fd29;
	neg.f64 	%fd31, %fd21;
	fma.rn.f64 	%fd32, %fd31, %fd13, %fd30;
	mul.f64 	%fd33, %fd19, %fd32;
	fma.rn.f64 	%fd34, %fd22, %fd28, 0d3FB5555555555555;
	mov.f64 	%fd35, 0d3FB5555555555555;
	sub.f64 	%fd36, %fd35, %fd34;
	fma.rn.f64 	%fd37, %fd22, %fd28, %fd36;
	add.f64 	%fd38, %fd37, 0dBC46A4CB00B9E7B0;
	add.f64 	%fd39, %fd34, %fd38;
	sub.f64 	%fd40, %fd34, %fd39;
	add.f64 	%fd41, %fd38, %fd40;
	mul.rn.f64 	%fd42, %fd21, %fd21;
	neg.f64 	%fd43, %fd42;
	fma.rn.f64 	%fd44, %fd21, %fd21, %fd43;
	{
	.reg .b32 %temp; 
	mov.b64 	{%r22, %temp}, %fd33;
	}
	{
	.reg .b32 %temp; 
	mov.b64 	{%temp, %r23}, %fd33;
	}
	add.s32 	%r24, %r23, 1048576;
	mov.b64 	%fd45, {%r22, %r24};
	fma.rn.f64 	%fd46, %fd21, %fd45, %fd44;
	mul.rn.f64 	%fd47, %fd42, %fd21;
	neg.f64 	%fd48, %fd47;
	fma.rn.f64 	%fd49, %fd42, %fd21, %fd48;
	fma.rn.f64 	%fd50, %fd42, %fd33, %fd49;
	fma.rn.f64 	%fd51, %fd46, %fd21, %fd50;
	mul.rn.f64 	%fd52, %fd39, %fd47;
	neg.f64 	%fd53, %fd52;
	fma.rn.f64 	%fd54, %fd39, %fd47, %fd53;
	fma.rn.f64 	%fd55, %fd39, %fd51, %fd54;
	fma.rn.f64 	%fd56, %fd41, %fd47, %fd55;
	add.f64 	%fd57, %fd52, %fd56;
	sub.f64 	%fd58, %fd52, %fd57;
	add.f64 	%fd59, %fd56, %fd58;
	add.f64 	%fd60, %fd21, %fd57;
	sub.f64 	%fd61, %fd21, %fd60;
	add.f64 	%fd62, %fd57, %fd61;
	add.f64 	%fd63, %fd59, %fd62;
	add.f64 	%fd64, %fd33, %fd63;
	add.f64 	%fd65, %fd60, %fd64;
	sub.f64 	%fd66, %fd60, %fd65;
	add.f64 	%fd67, %fd64, %fd66;
	xor.b32  	%r25, %r48, -2147483648;
	mov.b32 	%r26, 1127219200;
	mov.b64 	%fd68, {%r25, %r26};
	mov.b32 	%r27, -2147483648;
	mov.b64 	%fd69, {%r27, %r26};
	sub.f64 	%fd70, %fd68, %fd69;
	fma.rn.f64 	%fd71, %fd70, 0d3FE62E42FEFA39EF, %fd65;
	fma.rn.f64 	%fd72, %fd70, 0dBFE62E42FEFA39EF, %fd71;
	sub.f64 	%fd73, %fd72, %fd65;
	sub.f64 	%fd74, %fd67, %fd73;
	fma.rn.f64 	%fd75, %fd70, 0d3C7ABC9E3B39803F, %fd74;
	add.f64 	%fd76, %fd71, %fd75;
	sub.f64 	%fd77, %fd71, %fd76;
	add.f64 	%fd78, %fd75, %fd77;
	{
	.reg .b32 %temp; 
	mov.b64 	{%temp, %r28}, %fd11;
	}
	{
	.reg .b32 %temp; 
	mov.b64 	{%r29, %temp}, %fd11;
	}
	shl.b32 	%r30, %r28, 1;
	setp.gt.u32 	%p3, %r30, -33554433;
	and.b32  	%r31, %r28, -15728641;
	selp.b32 	%r32, %r31, %r28, %p3;
	mov.b64 	%fd79, {%r29, %r32};
	mul.rn.f64 	%fd80, %fd76, %fd79;
	neg.f64 	%fd81, %fd80;
	fma.rn.f64 	%fd82, %fd76, %fd79, %fd81;
	fma.rn.f64 	%fd83, %fd78, %fd79, %fd82;
	add.f64 	%fd4, %fd80, %fd83;
	sub.f64 	%fd84, %fd80, %fd4;
	add.f64 	%fd5, %fd83, %fd84;
	fma.rn.f64 	%fd85, %fd4, 0d3FF71547652B82FE, 0d4338000000000000;
	{
	.reg .b32 %temp; 
	mov.b64 	{%r13, %temp}, %fd85;
	}
	mov.f64 	%fd86, 0dC338000000000000;
	add.rn.f64 	%fd87, %fd85, %fd86;
	fma.rn.f64 	%fd88, %fd87, 0dBFE62E42FEFA39EF, %fd4;
	fma.rn.f64 	%fd89, %fd87, 0dBC7ABC9E3B39803F, %fd88;
	fma.rn.f64 	%fd90, %fd89, 0d3E5ADE1569CE2BDF, 0d3E928AF3FCA213EA;
	fma.rn.f64 	%fd91, %fd90, %fd89, 0d3EC71DEE62401315;
	fma.rn.f64 	%fd92, %fd91, %fd89, 0d3EFA01997C89EB71;
	fma.rn.f64 	%fd93, %fd92, %fd89, 0d3F2A01A014761F65;
	fma.rn.f64 	%fd94, %fd93, %fd89, 0d3F56C16C1852B7AF;
	fma.rn.f64 	%fd95, %fd94, %fd89, 0d3F81111111122322;
	fma.rn.f64 	%fd96, %fd95, %fd89, 0d3FA55555555502A1;
	fma.rn.f64 	%fd97, %fd96, %fd89, 0d3FC5555555555511;
	fma.rn.f64 	%fd98, %fd97, %fd89, 0d3FE000000000000B;
	fma.rn.f64 	%fd99, %fd98, %fd89, 0d3FF0000000000000;
	fma.rn.f64 	%fd100, %fd99, %fd89, 0d3FF0000000000000;
	{
	.reg .b32 %temp; 
	mov.b64 	{%r14, %temp}, %fd100;
	}
	{
	.reg .b32 %temp; 
	mov.b64 	{%temp, %r15}, %fd100;
	}
	shl.b32 	%r33, %r13, 20;
	add.s32 	%r34, %r33, %r15;
	mov.b64 	%fd108, {%r14, %r34};
	{
	.reg .b32 %temp; 
	mov.b64 	{%temp, %r35}, %fd4;
	}
	mov.b32 	%f2, %r35;
	abs.f32 	%f1, %f2;
	setp.lt.f32 	%p4, %f1, 0f4086232B;
	@%p4 bra 	$L__BB1_7;
	setp.lt.f64 	%p5, %fd4, 0d0000000000000000;
	add.f64 	%fd101, %fd4, 0d7FF0000000000000;
	selp.f64 	%fd108, 0d0000000000000000, %fd101, %p5;
	setp.geu.f32 	%p6, %f1, 0f40874800;
	@%p6 bra 	$L__BB1_7;
	shr.u32 	%r36, %r13, 31;
	add.s32 	%r37, %r13, %r36;
	shr.s32 	%r38, %r37, 1;
	shl.b32 	%r39, %r38, 20;
	add.s32 	%r40, %r15, %r39;
	mov.b64 	%fd102, {%r14, %r40};
	sub.s32 	%r41, %r13, %r38;
	shl.b32 	%r42, %r41, 20;
	add.s32 	%r43, %r42, 1072693248;
	mov.b32 	%r44, 0;
	mov.b64 	%fd103, {%r44, %r43};
	mul.f64 	%fd108, %fd103, %fd102;
$L__BB1_7:
	abs.f64 	%fd104, %fd108;
	setp.eq.f64 	%p7, %fd104, 0d7FF0000000000000;
	fma.rn.f64 	%fd105, %fd108, %fd5, %fd108;
	selp.f64 	%fd106, %fd108, %fd105, %p7;
	st.param.f64 	[func_retval0], %fd106;
	ret;

}


// ===== COMPILED SASS (sm_100) =====

	.target	sm_100

	.elftype	@"ET_EXEC"


//--------------------- .note.nv.tkinfo           --------------------------
	.section	.note.nv.tkinfo,"",@"SHT_NOTE"
	.sectionflags	@"SHF_NOTE_NV_TKINFO"
	.tkinfo
        /*0018*/ 	.word	0x00000002
        /*0030*/ 	.string	""
        /*0030*/ 	.string	"ptxas"
        /*0030*/ 	.string	"Cuda compilation tools, release 13.0, V13.0.88"
        /*0030*/ 	.string	"Build cuda_13.0.r13.0/compiler.36424714_0"
        /*0030*/ 	.string	"-arch sm_100 -m 64 "



//--------------------- .note.nv.cuinfo           --------------------------
	.section	.note.nv.cuinfo,"",@"SHT_NOTE"
	.sectionflags	@"SHF_NOTE_NV_CUINFO"
        /*0018*/ 	.short	0x0002
        /*001a*/ 	.short	0x0064
        /*001c*/ 	.short	0x0082
	.zero		2


//--------------------- .nv.info                  --------------------------
	.section	.nv.info,"",@"SHT_CUDA_INFO"
	.align	4


	//----- nvinfo : EIATTR_REGCOUNT
	.align		4
        /*0000*/ 	.byte	0x04, 0x2f
        /*0002*/ 	.short	(.L_1 - .L_0)
	.align		4
.L_0:
        /*0004*/ 	.word	index@(_Z10vectorNormPKfPfii)
        /*0008*/ 	.word	0x0000001d


	//----- nvinfo : EIATTR_FRAME_SIZE
	.align		4
.L_1:
        /*000c*/ 	.byte	0x04, 0x11
        /*000e*/ 	.short	(.L_3 - .L_2)
	.align		4
.L_2:
        /*0010*/ 	.word	index@($_Z10vectorNormPKfPfii$__internal_accurate_pow)
        /*0014*/ 	.word	0x00000000


	//----- nvinfo : EIATTR_FRAME_SIZE
	.align		4
.L_3:
        /*0018*/ 	.byte	0x04, 0x11
        /*001a*/ 	.short	(.L_5 - .L_4)
	.align		4
.L_4:
        /*001c*/ 	.word	index@(_Z10vectorNormPKfPfii)
        /*0020*/ 	.word	0x00000000


	//----- nvinfo : EIATTR_MIN_STACK_SIZE
	.align		4
.L_5:
        /*0024*/ 	.byte	0x04, 0x12
        /*0026*/ 	.short	(.L_7 - .L_6)
	.align		4
.L_6:
        /*0028*/ 	.word	index@(_Z10vectorNormPKfPfii)
        /*002c*/ 	.word	0x00000000
.L_7:


//--------------------- .nv.compat                --------------------------
	.section	.nv.compat,"",@"SHT_CUDA_COMPAT_INFO"
	.align	4
        /*0000*/ 	.byte	0x02, 0x09, 0x00, 0x00, 0x02, 0x02, 0x01, 0x00, 0x02, 0x05, 0x05, 0x00, 0x03, 0x07, 0x01, 0x01
        /*0010*/ 	.byte	0x02, 0x03, 0x00, 0x00, 0x02, 0x06, 0x01, 0x00, 0x04, 0x0b, 0x08, 0x00, 0x01, 0x00, 0x00, 0x00
        /*0020*/ 	.byte	0x00, 0x00, 0x00, 0x00


//--------------------- .nv.info._Z10vectorNormPKfPfii --------------------------
	.section	.nv.info._Z10vectorNormPKfPfii,"",@"SHT_CUDA_INFO"
	.sectionflags	@""
	.align	4


	//----- nvinfo : EIATTR_CUDA_API_VERSION
	.align		4
        /*0000*/ 	.byte	0x04, 0x37
        /*0002*/ 	.short	(.L_9 - .L_8)
.L_8:
        /*0004*/ 	.word	0x00000082


	//----- nvinfo : EIATTR_KPARAM_INFO
	.align		4
.L_9:
        /*0008*/ 	.byte	0x04, 0x17
        /*000a*/ 	.short	(.L_11 - .L_10)
.L_10:
        /*000c*/ 	.word	0x00000000
        /*0010*/ 	.short	0x0003
        /*0012*/ 	.short	0x0014
        /*0014*/ 	.byte	0x00, 0xf0, 0x11, 0x00


	//----- nvinfo : EIATTR_KPARAM_INFO
	.align		4
.L_11:
        /*0018*/ 	.byte	0x04, 0x17
        /*001a*/ 	.short	(.L_13 - .L_12)
.L_12:
        /*001c*/ 	.word	0x00000000
        /*0020*/ 	.short	0x0002
        /*0022*/ 	.short	0x0010
        /*0024*/ 	.byte	0x00, 0xf0, 0x11, 0x00


	//----- nvinfo : EIATTR_KPARAM_INFO
	.align		4
.L_13:
        /*0028*/ 	.byte	0x04, 0x17
        /*002a*/ 	.short	(.L_15 - .L_14)
.L_14:
        /*002c*/ 	.word	0x00000000
        /*0030*/ 	.short	0x0001
        /*0032*/ 	.short	0x0008
        /*0034*/ 	.byte	0x00, 0xf5, 0x21, 0x00


	//----- nvinfo : EIATTR_KPARAM_INFO
	.align		4
.L_15:
        /*0038*/ 	.byte	0x04, 0x17
        /*003a*/ 	.short	(.L_17 - .L_16)
.L_16:
        /*003c*/ 	.word	0x00000000
        /*0040*/ 	.short	0x0000
        /*0042*/ 	.short	0x0000
        /*0044*/ 	.byte	0x00, 0xf5, 0x21, 0x00


	//----- nvinfo : EIATTR_SPARSE_MMA_MASK
	.align		4
.L_17:
        /*0048*/ 	.byte	0x03, 0x50
        /*004a*/ 	.short	0x0000


	//----- nvinfo : EIATTR_MAXREG_COUNT
	.align		4
        /*004c*/ 	.byte	0x03, 0x1b
        /*004e*/ 	.short	0x00ff


	//----- nvinfo : EIATTR_MERCURY_ISA_VERSION
	.align		4
        /*0050*/ 	.byte	0x03, 0x5f
        /*0052*/ 	.short	0x0101


	//----- nvinfo : EIATTR_VRC_CTA_INIT_COUNT
	.align		4
        /*0054*/ 	.byte	0x02, 0x4a
	.zero		1
	.zero		1


	//----- nvinfo : EIATTR_EXIT_INSTR_OFFSETS
	.align		4
        /*0058*/ 	.byte	0x04, 0x1c
        /*005a*/ 	.short	(.L_19 - .L_18)


	//   ....[0]....
.L_18:
        /*005c*/ 	.word	0x00000070


	//   ....[1]....
        /*0060*/ 	.word	0x00000470


	//----- nvinfo : EIATTR_CRS_STACK_SIZE
	.align		4
.L_19:
        /*0064*/ 	.byte	0x04, 0x1e
        /*0066*/ 	.short	(.L_21 - .L_20)
.L_20:
        /*0068*/ 	.word	0x00000000


	//----- nvinfo : EIATTR_CBANK_PARAM_SIZE
	.align		4
.L_21:
        /*006c*/ 	.byte	0x03, 0x19
        /*006e*/ 	.short	0x0018


	//----- nvinfo : EIATTR_PARAM_CBANK
	.align		4
        /*0070*/ 	.byte	0x04, 0x0a
        /*0072*/ 	.short	(.L_23 - .L_22)
	.align		4
.L_22:
        /*0074*/ 	.word	index@(.nv.constant0._Z10vectorNormPKfPfii)
        /*0078*/ 	.short	0x0380
        /*007a*/ 	.short	0x0018


	//----- nvinfo : EIATTR_SW_WAR
	.align		4
.L_23:
        /*007c*/ 	.byte	0x04, 0x36
        /*007e*/ 	.short	(.L_25 - .L_24)
.L_24:
        /*0080*/ 	.word	0x00000008
.L_25:


//--------------------- .nv.callgraph             --------------------------
	.section	.nv.callgraph,"",@"SHT_CUDA_CALLGRAPH"
	.align	4
	.sectionentsize	8
	.align		4
        /*0000*/ 	.word	0x00000000
	.align		4
        /*0004*/ 	.word	0xffffffff
	.align		4
        /*0008*/ 	.word	0x00000000
	.align		4
        /*000c*/ 	.word	0xfffffffe
	.align		4
        /*0010*/ 	.word	0x00000000
	.align		4
        /*0014*/ 	.word	0xfffffffd
	.align		4
        /*0018*/ 	.word	0x00000000
	.align		4
        /*001c*/ 	.word	0xfffffffc


//--------------------- .text._Z10vectorNormPKfPfii --------------------------
	.section	.text._Z10vectorNormPKfPfii,"ax",@progbits
	.align	128
        .global         _Z10vectorNormPKfPfii
        .type           _Z10vectorNormPKfPfii,@function
        .size           _Z10vectorNormPKfPfii,(.L_x_5 - _Z10vectorNormPKfPfii)
        .other          _Z10vectorNormPKfPfii,@"STO_CUDA_ENTRY STV_DEFAULT"
_Z10vectorNormPKfPfii:
.text._Z10vectorNormPKfPfii:
[----:B------:R-:W-:Y:S01]  /*0000*/  LDC R1, c[0x0][0x37c] ;  /* 0x0000df00ff017b82 */ /* 0x000fe20000000800 */
[----:B------:R-:W0:Y:S01]  /*0010*/  S2R R3, SR_CTAID.X ;  /* 0x0000000000037919 */ /* 0x000e220000002500 */
[----:B------:R-:W0:Y:S01]  /*0020*/  LDCU UR4, c[0x0][0x360] ;  /* 0x00006c00ff0477ac */ /* 0x000e220008000800 */
[----:B------:R-:W0:Y:S01]  /*0030*/  S2R R0, SR_TID.X ;  /* 0x0000000000007919 */ /* 0x000e220000002100 */
[----:B------:R-:W1:Y:S01]  /*0040*/  LDCU UR5, c[0x0][0x394] ;  /* 0x00007280ff0577ac */ /* 0x000e620008000800 */
[----:B0-----:R-:W-:-:S05]  /*0050*/  IMAD R3, R3, UR4, R0 ;  /* 0x0000000403037c24 */ /* 0x001fca000f8e0200 */
[----:B-1----:R-:W-:-:S13]  /*0060*/  ISETP.GE.AND P0, PT, R3, UR5, PT ;  /* 0x0000000503007c0c */ /* 0x002fda000bf06270 */
[----:B------:R-:W-:Y:S05]  /*0070*/  @P0 EXIT ;  /* 0x000000000000094d */ /* 0x000fea0003800000 */
[----:B------:R-:W0:Y:S01]  /*0080*/  LDC.64 R8, c[0x0][0x380] ;  /* 0x0000e000ff087b82 */ /* 0x000e220000000a00 */
[----:B------:R-:W1:Y:S01]  /*0090*/  LDCU.64 UR4, c[0x0][0x358] ;  /* 0x00006b00ff0477ac */ /* 0x000e620008000a00 */
[----:B------:R-:W2:Y:S01]  /*00a0*/  LDCU UR6, c[0x0][0x390] ;  /* 0x00007200ff0677ac */ /* 0x000ea20008000800 */
[----:B0-----:R-:W-:-:S05]  /*00b0*/  IMAD.WIDE R8, R3, 0x4, R8 ;  /* 0x0000000403087825 */ /* 0x001fca00078e0208 */
[----:B-1----:R-:W3:Y:S01]  /*00c0*/  LDG.E R2, desc[UR4][R8.64] ;  /* 0x0000000408027981 */ /* 0x002ee2000c1e1900 */
[----:B--2---:R-:W0:Y:S01]  /*00d0*/  I2F.F64 R4, UR6 ;  /* 0x0000000600047d12 */ /* 0x004e220008201c00 */
[----:B------:R-:W-:Y:S01]  /*00e0*/  BSSY.RECONVERGENT B0, `(.L_x_0) ;  /* 0x000000c000007945 */ /* 0x000fe20003800200 */
[----:B0-----:R-:W-:-:S04]  /*00f0*/  SHF.R.U32.HI R0, RZ, 0x14, R5 ;  /* 0x00000014ff007819 */ /* 0x001fc80000011605 */
[----:B------:R-:W-:-:S05]  /*0100*/  LOP3.LUT R0, R0, 0x7ff, RZ, 0xc0, !PT ;  /* 0x000007ff00007812 */ /* 0x000fca00078ec0ff */
[----:B------:R-:W-:Y:S01]  /*0110*/  VIADD R7, R0, 0xfffffc0c ;  /* 0xfffffc0c00077836 */ /* 0x000fe20000000000 */
[----:B------:R-:W-:-:S04]  /*0120*/  MOV R0, 0x1a0 ;  /* 0x000001a000007802 */ /* 0x000fc80000000f00 */
[CC--:B------:R-:W-:Y:S02]  /*0130*/  SHF.L.U32 R3, R4.reuse, R7.reuse, RZ ;  /* 0x0000000704037219 */ /* 0x0c0fe400000006ff */
[----:B------:R-:W-:Y:S02]  /*0140*/  SHF.L.U64.HI R26, R4, R7, R5 ;  /* 0x00000007041a7219 */ /* 0x000fe40000010205 */
[----:B------:R-:W-:-:S04]  /*0150*/  ISETP.NE.U32.AND P0, PT, R3, RZ, PT ;  /* 0x000000ff0300720c */ /* 0x000fc80003f05070 */
[----:B------:R-:W-:-:S04]  /*0160*/  ISETP.NE.AND.EX P0, PT, R26, -0x80000000, PT, P0 ;  /* 0x800000001a00780c */ /* 0x000fc80003f05300 */
[----:B------:R-:W-:Y:S01]  /*0170*/  PLOP3.LUT P0, PT, P0, PT, PT, 0x8, 0x80 ;  /* 0x000000000080781c */ /* 0x000fe2000070e170 */
[----:B---3--:R0:W1:-:S12]  /*0180*/  F2F.F64.F32 R6, R2 ;  /* 0x0000000200067310 */ /* 0x0080580000201800 */
[----:B01----:R-:W-:Y:S05]  /*0190*/  CALL.REL.NOINC `($_Z10vectorNormPKfPfii$__internal_accurate_pow) ;  /* 0x0000000000b87944 */ /* 0x003fea0003c00000 */
[----:B------:R-:W-:Y:S05]  /*01a0*/  BSYNC.RECONVERGENT B0 ;  /* 0x0000000000007941 */ /* 0x000fea0003800200 */
.L_x_0:
[----:B------:R-:W-:Y:S01]  /*01b0*/  FSETP.NEU.AND P2, PT, R2, RZ, PT ;  /* 0x000000ff0200720b */ /* 0x000fe20003f4d000 */
[----:B------:R-:W-:Y:S01]  /*01c0*/  IMAD.MOV.U32 R8, RZ, RZ, R13 ;  /* 0x000000ffff087224 */ /* 0x000fe200078e000d */
[----:B------:R-:W-:Y:S01]  /*01d0*/  BSSY.RECONVERGENT B0, `(.L_x_1) ;  /* 0x0000021000007945 */ /* 0x000fe20003800200 */
[----:B------:R-:W-:Y:S01]  /*01e0*/  IMAD.MOV.U32 R9, RZ, RZ, R14 ;  /* 0x000000ffff097224 */ /* 0x000fe200078e000e */
[----:B------:R-:W-:-:S05]  /*01f0*/  ISETP.GE.OR P3, PT, R5, RZ, P2 ;  /* 0x000000ff0500720c */ /* 0x000fca0001766670 */
[----:B------:R-:W-:Y:S02]  /*0200*/  DADD R10, -RZ, -R8 ;  /* 0x00000000ff0a7229 */ /* 0x000fe40000000908 */
[----:B------:R-:W-:Y:S02]  /*0210*/  DADD R8, R6, R4 ;  /* 0x0000000006087229 */ /* 0x000fe40000000004 */
[----:B------:R-:W-:-:S04]  /*0220*/  @!P2 ISETP.NE.U32.AND P1, PT, R3, RZ, PT ;  /* 0x000000ff0300a20c */ /* 0x000fc80003f25070 */
[----:B------:R-:W-:Y:S02]  /*0230*/  @!P2 ISETP.NE.AND.EX P1, PT, R26, -0x80000000, PT, P1 ;  /* 0x800000001a00a80c */ /* 0x000fe40003f25310 */
[----:B------:R-:W-:Y:S02]  /*0240*/  FSEL R0, R10, R13, P0 ;  /* 0x0000000d0a007208 */ /* 0x000fe40000000000 */
[----:B------:R-:W-:Y:S02]  /*0250*/  LOP3.LUT R8, R9, 0x7ff00000, RZ, 0xc0, !PT ;  /* 0x7ff0000009087812 */ /* 0x000fe400078ec0ff */
[----:B------:R-:W-:Y:S02]  /*0260*/  FSEL R11, R11, R14, P0 ;  /* 0x0000000e0b0b7208 */ /* 0x000fe40000000000 */
[----:B------:R-:W-:-:S05]  /*0270*/  ISETP.NE.AND P4, PT, R8, 0x7ff00000, PT ;  /* 0x7ff000000800780c */ /* 0x000fca0003f85270 */
[----:B------:R-:W-:Y:S01]  /*0280*/  @!P2 DSETP.NEU.AND P0, PT, |R4|, 0.5, !P1 ;  /* 0x3fe000000400a42a */ /* 0x000fe20004f0d200 */
[----:B------:R-:W-:-:S04]  /*0290*/  ISETP.GE.AND P1, PT, R7, RZ, PT ;  /* 0x000000ff0700720c */ /* 0x000fc80003f26270 */
[----:B------:R-:W-:Y:S01]  /*02a0*/  FSEL R8, R0, R13, !P1 ;  /* 0x0000000d00087208 */ /* 0x000fe20004800000 */
[----:B------:R-:W-:Y:S01]  /*02b0*/  @!P2 IMAD.MOV.U32 R8, RZ, RZ, RZ ;  /* 0x000000ffff08a224 */ /* 0x000fe200078e00ff */
[----:B------:R-:W-:Y:S02]  /*02c0*/  @!P2 SEL R3, R7, RZ, P0 ;  /* 0x000000ff0703a207 */ /* 0x000fe40000000000 */
[----:B------:R-:W-:Y:S02]  /*02d0*/  FSEL R9, R11, R14, !P1 ;  /* 0x0000000e0b097208 */ /* 0x000fe40004800000 */
[----:B------:R-:W-:-:S05]  /*02e0*/  @!P3 LOP3.LUT R3, R3, 0x7ff00000, RZ, 0xfc, !PT ;  /* 0x7ff000000303b812 */ /* 0x000fca00078efcff */
[----:B------:R-:W-:Y:S01]  /*02f0*/  @!P2 IMAD.MOV.U32 R9, RZ, RZ, R3 ;  /* 0x000000ffff09a224 */ /* 0x000fe200078e0003 */
[----:B------:R-:W-:Y:S06]  /*0300*/  @P4 BRA `(.L_x_2) ;  /* 0x0000000000344947 */ /* 0x000fec0003800000 */
[----:B------:R-:W-:-:S13]  /*0310*/  FSETP.NAN.AND P2, PT, R2, R2, PT ;  /* 0x000000020200720b */ /* 0x000fda0003f48000 */
[----:B------:R-:W-:Y:S01]  /*0320*/  @P2 DADD R8, R6, R4 ;  /* 0x0000000006082229 */ /* 0x000fe20000000004 */
[----:B------:R-:W-:Y:S10]  /*0330*/  @P2 BRA `(.L_x_2) ;  /* 0x0000000000282947 */ /* 0x000ff40003800000 */
[----:B------:R-:W-:-:S14]  /*0340*/  DSETP.NEU.AND P2, PT, |R6|, +INF , PT ;  /* 0x7ff000000600742a */ /* 0x000fdc0003f4d200 */
[----:B------:R-:W-:Y:S05]  /*0350*/  @P2 BRA `(.L_x_2) ;  /* 0x0000000000202947 */ /* 0x000fea0003800000 */
[C---:B------:R-:W-:Y:S01]  /*0360*/  ISETP.GE.AND P2, PT, R5.reuse, RZ, PT ;  /* 0x000000ff0500720c */ /* 0x040fe20003f46270 */
[----:B------:R-:W-:Y:S01]  /*0370*/  IMAD.MOV.U32 R8, RZ, RZ, RZ ;  /* 0x000000ffff087224 */ /* 0x000fe200078e00ff */
[----:B------:R-:W-:Y:S02]  /*0380*/  LOP3.LUT R4, R5, 0x7fffffff, RZ, 0xc0, !PT ;  /* 0x7fffffff05047812 */ /* 0x000fe400078ec0ff */
[----:B------:R-:W-:Y:S02]  /*0390*/  SEL R9, RZ, 0x7ff00000, !P2 ;  /* 0x7ff00000ff097807 */ /* 0x000fe40005000000 */
[----:B------:R-:W-:-:S03]  /*03a0*/  ISETP.NE.AND P2, PT, R4, 0x3fe00000, PT ;  /* 0x3fe000000400780c */ /* 0x000fc60003f45270 */
[----:B------:R-:W-:-:S05]  /*03b0*/  VIADD R0, R9, 0x80000000 ;  /* 0x8000000009007836 */ /* 0x000fca0000000000 */
[----:B------:R-:W-:-:S04]  /*03c0*/  SEL R0, R0, R9, P2 ;  /* 0x0000000900007207 */ /* 0x000fc80001000000 */
[----:B------:R-:W-:-:S07]  /*03d0*/  @!P1 SEL R9, R0, R9, P0 ;  /* 0x0000000900099207 */ /* 0x000fce0000000000 */
.L_x_2:
[----:B------:R-:W-:Y:S05]  /*03e0*/  BSYNC.RECONVERGENT B0 ;  /* 0x0000000000007941 */ /* 0x000fea0003800200 */
.L_x_1:
[----:B------:R-:W0:Y:S01]  /*03f0*/  LDCU UR6, c[0x0][0x390] ;  /* 0x00007200ff0677ac */ /* 0x000e220008000800 */
[----:B------:R-:W1:Y:S01]  /*0400*/  F2F.F32.F64 R8, R8 ;  /* 0x0000000800087310 */ /* 0x000e620000301000 */
[----:B------:R-:W2:Y:S01]  /*0410*/  LDC.64 R4, c[0x0][0x388] ;  /* 0x0000e200ff047b82 */ /* 0x000ea20000000a00 */
[----:B------:R-:W-:-:S04]  /*0420*/  FSETP.NEU.AND P0, PT, R2, 1, PT ;  /* 0x3f8000000200780b */ /* 0x000fc80003f0d000 */
[----:B-1----:R-:W-:Y:S02]  /*0430*/  FSEL R0, R8, 1, P0 ;  /* 0x3f80000008007808 */ /* 0x002fe40000000000 */
[----:B0-----:R-:W-:-:S04]  /*0440*/  ISETP.NE.AND P1, PT, RZ, UR6, PT ;  /* 0x00000006ff007c0c */ /* 0x001fc8000bf25270 */
[----:B------:R-:W-:-:S05]  /*0450*/  FSEL R3, R0, 1, P1 ;  /* 0x3f80000000037808 */ /* 0x000fca0000800000 */
[----:B--2---:R-:W-:Y:S01]  /*0460*/  REDG.E.ADD.F32.FTZ.RN.STRONG.GPU desc[UR4][R4.64], R3 ;  /* 0x00000003040079a6 */ /* 0x004fe2000c12f304 */
[----:B------:R-:W-:Y:S05]  /*0470*/  EXIT ;  /* 0x000000000000794d */ /* 0x000fea0003800000 */
        .type           $_Z10vectorNormPKfPfii$__internal_accurate_pow,@function
        .size           $_Z10vectorNormPKfPfii$__internal_accurate_pow,(.L_x_5 - $_Z10vectorNormPKfPfii$__internal_accurate_pow)
$_Z10vectorNormPKfPfii$__internal_accurate_pow:
[----:B------:R-:W-:Y:S01]  /*0480*/  DADD R24, -RZ, |R6| ;  /* 0x00000000ff187229 */ /* 0x000fe20000000506 */
[----:B------:R-:W-:Y:S01]  /*0490*/  IMAD.MOV.U32 R14, RZ, RZ, RZ ;  /* 0x000000ffff0e7224 */ /* 0x000fe200078e00ff */
[----:B------:R-:W-:Y:S01]  /*04a0*/  UMOV UR6, 0x7d2cafe2 ;  /* 0x7d2cafe200067882 */ /* 0x000fe20000000000 */
[----:B------:R-:W-:Y:S01]  /*04b0*/  IMAD.MOV.U32 R18, RZ, RZ, 0x41ad3b5a ;  /* 0x41ad3b5aff127424 */ /* 0x000fe200078e00ff */
[----:B------:R-:W-:Y:S01]  /*04c0*/  UMOV UR7, 0x3eb0f5ff ;  /* 0x3eb0f5ff00077882 */ /* 0x000fe20000000000 */
[----:B------:R-:W-:Y:S01]  /*04d0*/  IMAD.MOV.U32 R19, RZ, RZ, 0x3ed0f5d2 ;  /* 0x3ed0f5d2ff137424 */ /* 0x000fe200078e00ff */
[----:B------:R-:W-:Y:S01]  /*04e0*/  UMOV UR8, 0x3b39803f ;  /* 0x3b39803f00087882 */ /* 0x000fe20000000000 */
[----:B------:R-:W-:-:S03]  /*04f0*/  UMOV UR9, 0x3c7abc9e ;  /* 0x3c7abc9e00097882 */ /* 0x000fc60000000000 */
[----:B------:R-:W-:Y:S01]  /*0500*/  ISETP.GT.U32.AND P1, PT, R25, 0xfffff, PT ;  /* 0x000fffff1900780c */ /* 0x000fe20003f24070 */
[----:B------:R-:W-:Y:S02]  /*0510*/  IMAD.MOV.U32 R10, RZ, RZ, R25 ;  /* 0x000000ffff0a7224 */ /* 0x000fe400078e0019 */
[----:B------:R-:W-:-:S10]  /*0520*/  IMAD.MOV.U32 R12, RZ, RZ, R24 ;  /* 0x000000ffff0c7224 */ /* 0x000fd400078e0018 */
[----:B------:R-:W-:-:S10]  /*0530*/  @!P1 DMUL R8, R24, 1.80143985094819840000e+16 ;  /* 0x4350000018089828 */ /* 0x000fd40000000000 */
[----:B------:R-:W-:Y:S02]  /*0540*/  @!P1 IMAD.MOV.U32 R10, RZ, RZ, R9 ;  /* 0x000000ffff0a9224 */ /* 0x000fe400078e0009 */
[----:B------:R-:W-:Y:S01]  /*0550*/  @!P1 IMAD.MOV.U32 R12, RZ, RZ, R8 ;  /* 0x000000ffff0c9224 */ /* 0x000fe200078e0008 */
[----:B------:R-:W-:Y:S02]  /*0560*/  SHF.R.U32.HI R8, RZ, 0x14, R25 ;  /* 0x00000014ff087819 */ /* 0x000fe40000011619 */
[----:B------:R-:W-:Y:S02]  /*0570*/  LOP3.LUT R10, R10, 0x800fffff, RZ, 0xc0, !PT ;  /* 0x800fffff0a0a7812 */ /* 0x000fe400078ec0ff */
[----:B------:R-:W-:Y:S02]  /*0580*/  @!P1 LEA.HI R8, R9, 0xffffffca, RZ, 0xc ;  /* 0xffffffca09089811 */ /* 0x000fe400078f60ff */
[----:B------:R-:W-:-:S03]  /*0590*/  LOP3.LUT R13, R10, 0x3ff00000, RZ, 0xfc, !PT ;  /* 0x3ff000000a0d7812 */ /* 0x000fc600078efcff */
[----:B------:R-:W-:Y:S01]  /*05a0*/  VIADD R9, R8, 0xfffffc01 ;  /* 0xfffffc0108097836 */ /* 0x000fe20000000000 */
[----:B------:R-:W-:-:S13]  /*05b0*/  ISETP.GE.U32.AND P2, PT, R13, 0x3ff6a09f, PT ;  /* 0x3ff6a09f0d00780c */ /* 0x000fda0003f46070 */
[----:B------:R-:W-:Y:S02]  /*05c0*/  @P2 VIADD R11, R13, 0xfff00000 ;  /* 0xfff000000d0b2836 */ /* 0x000fe40000000000 */
[----:B------:R-:W-:Y:S02]  /*05d0*/  @P2 VIADD R9, R8, 0xfffffc02 ;  /* 0xfffffc0208092836 */ /* 0x000fe40000000000 */
[----:B------:R-:W-:-:S06]  /*05e0*/  @P2 IMAD.MOV.U32 R13, RZ, RZ, R11 ;  /* 0x000000ffff0d2224 */ /* 0x000fcc00078e000b */
[C---:B------:R-:W-:Y:S02]  /*05f0*/  DADD R16, R12.reuse, 1 ;  /* 0x3ff000000c107429 */ /* 0x040fe40000000000 */
[----:B------:R-:W-:-:S04]  /*0600*/  DADD R12, R12, -1 ;  /* 0xbff000000c0c7429 */ /* 0x000fc80000000000 */
[----:B------:R-:W0:Y:S02]  /*0610*/  MUFU.RCP64H R15, R17 ;  /* 0x00000011000f7308 */ /* 0x000e240000001800 */
[----:B0-----:R-:W-:-:S08]  /*0620*/  DFMA R10, -R16, R14, 1 ;  /* 0x3ff00000100a742b */ /* 0x001fd0000000010e */
[----:B------:R-:W-:-:S08]  /*0630*/  DFMA R10, R10, R10, R10 ;  /* 0x0000000a0a0a722b */ /* 0x000fd0000000000a */
[----:B------:R-:W-:-:S08]  /*0640*/  DFMA R14, R14, R10, R14 ;  /* 0x0000000a0e0e722b */ /* 0x000fd0000000000e */
[----:B------:R-:W-:-:S08]  /*0650*/  DMUL R10, R12, R14 ;  /* 0x0000000e0c0a7228 */ /* 0x000fd00000000000 */
[----:B------:R-:W-:-:S08]  /*0660*/  DFMA R10, R12, R14, R10 ;  /* 0x0000000e0c0a722b */ /* 0x000fd0000000000a */
[----:B------:R-:W-:-:S08]  /*0670*/  DMUL R20, R10, R10 ;  /* 0x0000000a0a147228 */ /* 0x000fd00000000000 */
[----:B------:R-:W-:Y:S01]  /*0680*/  DFMA R16, R20, UR6, R18 ;  /* 0x0000000614107c2b */ /* 0x000fe20008000012 */
[----:B------:R-:W-:Y:S01]  /*0690*/  UMOV UR6, 0x75488a3f ;  /* 0x75488a3f00067882 */ /* 0x000fe20000000000 */
[----:B------:R-:W-:-:S06]  /*06a0*/  UMOV UR7, 0x3ef3b20a ;  /* 0x3ef3b20a00077882 */ /* 0x000fcc0000000000 */
[----:B------:R-:W-:Y:S01]  /*06b0*/  DFMA R16, R20, R16, UR6 ;  /* 0x0000000614107e2b */ /* 0x000fe20008000010 */
[----:B------:R-:W-:Y:S01]  /*06c0*/  UMOV UR6, 0xe4faecd5 ;  /* 0xe4faecd500067882 */ /* 0x000fe20000000000 */
[----:B------:R-:W-:-:S06]  /*06d0*/  UMOV UR7, 0x3f1745cd ;  /* 0x3f1745cd00077882 */ /* 0x000fcc0000000000 */
[----:B------:R-:W-:Y:S01]  /*06e0*/  DFMA R16, R20, R16, UR6 ;  /* 0x0000000614107e2b */ /* 0x000fe20008000010 */
[----:B------:R-:W-:Y:S01]  /*06f0*/  UMOV UR6, 0x258a578b ;  /* 0x258a578b00067882 */ /* 0x000fe20000000000 */
[----:B------:R-:W-:-:S06]  /*0700*/  UMOV UR7, 0x3f3c71c7 ;  /* 0x3f3c71c700077882 */ /* 0x000fcc0000000000 */
[----:B------:R-:W-:Y:S01]  /*0710*/  DFMA R22, R20, R16, UR6 ;  /* 0x0000000614167e2b */ /* 0x000fe20008000010 */
[----:B------:R-:W-:Y:S01]  /*0720*/  UMOV UR6, 0x9242b910 ;  /* 0x9242b91000067882 */ /* 0x000fe20000000000 */
[----:B------:R-:W-:Y:S01]  /*0730*/  UMOV UR7, 0x3f624924 ;  /* 0x3f62492400077882 */ /* 0x000fe20000000000 */
[----:B------:R-:W-:-:S05]  /*0740*/  DADD R16, R12, -R10 ;  /* 0x000000000c107229 */ /* 0x000fca000000080a */
[----:B------:R-:W-:Y:S01]  /*0750*/  DFMA R22, R20, R22, UR6 ;  /* 0x0000000614167e2b */ /* 0x000fe20008000016 */
[----:B------:R-:W-:Y:S01]  /*0760*/  UMOV UR6, 0x99999dfb ;  /* 0x99999dfb00067882 */ /* 0x000fe20000000000 */
[----:B------:R-:W-:Y:S01]  /*0770*/  UMOV UR7, 0x3f899999 ;  /* 0x3f89999900077882 */ /* 0x000fe20000000000 */
[----:B------:R-:W-:-:S05]  /*0780*/  DADD R16, R16, R16 ;  /* 0x0000000010107229 */ /* 0x000fca0000000010 */
[----:B------:R-:W-:Y:S01]  /*0790*/  DFMA R22, R20, R22, UR6 ;  /* 0x0000000614167e2b */ /* 0x000fe20008000016 */
[----:B------:R-:W-:Y:S01]  /*07a0*/  UMOV UR6, 0x55555555 ;  /* 0x5555555500067882 */ /* 0x000fe20000000000 */
[----:B------:R-:W-:Y:S01]  /*07b0*/  UMOV UR7, 0x3fb55555 ;  /* 0x3fb5555500077882 */ /* 0x000fe20000000000 */
[----:B------:R-:W-:-:S05]  /*07c0*/  DFMA R16, R12, -R10, R16 ;  /* 0x8000000a0c10722b */ /* 0x000fca0000000010 */
[----:B------:R-:W-:-:S03]  /*07d0*/  DFMA R12, R20, R22, UR6 ;  /* 0x00000006140c7e2b */ /* 0x000fc60008000016 */
[----:B------:R-:W-:Y:S02]  /*07e0*/  DMUL R14, R14, R16 ;  /* 0x000000100e0e7228 */ /* 0x000fe40000000000 */
[----:B------:R-:W-:-:S03]  /*07f0*/  DMUL R16, R10, R10 ;  /* 0x0000000a0a107228 */ /* 0x000fc60000000000 */
[----:B------:R-:W-:Y:S01]  /*0800*/  DADD R18, -R12, UR6 ;  /* 0x000000060c127e29 */ /* 0x000fe20008000100 */
[----:B------:R-:W-:Y:S01]  /*0810*/  UMOV UR6, 0xb9e7b0 ;  /* 0x00b9e7b000067882 */ /* 0x000fe20000000000 */
[----:B------:R-:W-:-:S06]  /*0820*/  UMOV UR7, 0x3c46a4cb ;  /* 0x3c46a4cb00077882 */ /* 0x000fcc0000000000 */
[----:B------:R-:W-:Y:S02]  /*0830*/  DFMA R22, R20, R22, R18 ;  /* 0x000000161416722b */ /* 0x000fe40000000012 */
[----:B------:R-:W-:Y:S01]  /*0840*/  DFMA R20, R10, R10, -R16 ;  /* 0x0000000a0a14722b */ /* 0x000fe20000000810 */
[----:B------:R-:W-:Y:S02]  /*0850*/  VIADD R19, R15, 0x100000 ;  /* 0x001000000f137836 */ /* 0x000fe40000000000 */
[----:B------:R-:W-:-:S03]  /*0860*/  IMAD.MOV.U32 R18, RZ, RZ, R14 ;  /* 0x000000ffff127224 */ /* 0x000fc600078e000e */
[----:B------:R-:W-:Y:S01]  /*0870*/  DADD R22, R22, -UR6 ;  /* 0x8000000616167e29 */ /* 0x000fe20008000000 */
[----:B------:R-:W-:Y:S01]  /*0880*/  UMOV UR6, 0x80000000 ;  /* 0x8000000000067882 */ /* 0x000fe20000000000 */
[----:B------:R-:W-:Y:S01]  /*0890*/  UMOV UR7, 0x43300000 ;  /* 0x4330000000077882 */ /* 0x000fe20000000000 */
[C---:B------:R-:W-:Y:S02]  /*08a0*/  DFMA R18, R10.reuse, R18, R20 ;  /* 0x000000120a12722b */ /* 0x040fe40000000014 */
[----:B------:R-:W-:-:S08]  /*08b0*/  DMUL R20, R10, R16 ;  /* 0x000000100a147228 */ /* 0x000fd00000000000 */
[----:B------:R-:W-:-:S08]  /*08c0*/  DFMA R24, R10, R16, -R20 ;  /* 0x000000100a18722b */ /* 0x000fd00000000814 */
[----:B------:R-:W-:Y:S02]  /*08d0*/  DFMA R24, R14, R16, R24 ;  /* 0x000000100e18722b */ /* 0x000fe40000000018 */
[----:B------:R-:W-:-:S06]  /*08e0*/  DADD R16, R12, R22 ;  /* 0x000000000c107229 */ /* 0x000fcc0000000016 */
[----:B------:R-:W-:Y:S02]  /*08f0*/  DFMA R18, R10, R18, R24 ;  /* 0x000000120a12722b */ /* 0x000fe40000000018 */
[----:B------:R-:W-:Y:S02]  /*0900*/  DADD R24, R12, -R16 ;  /* 0x000000000c187229 */ /* 0x000fe40000000810 */
[----:B------:R-:W-:-:S06]  /*0910*/  DMUL R12, R16, R20 ;  /* 0x00000014100c7228 */ /* 0x000fcc0000000000 */
[----:B------:R-:W-:Y:S02]  /*0920*/  DADD R24, R22, R24 ;  /* 0x0000000016187229 */ /* 0x000fe40000000018 */
[----:B------:R-:W-:-:S08]  /*0930*/  DFMA R22, R16, R20, -R12 ;  /* 0x000000141016722b */ /* 0x000fd0000000080c */
[----:B------:R-:W-:-:S08]  /*0940*/  DFMA R18, R16, R18, R22 ;  /* 0x000000121012722b */ /* 0x000fd00000000016 */
[----:B------:R-:W-:-:S08]  /*0950*/  DFMA R24, R24, R20, R18 ;  /* 0x000000141818722b */ /* 0x000fd00000000012 */
[----:B------:R-:W-:-:S08]  /*0960*/  DADD R18, R12, R24 ;  /* 0x000000000c127229 */ /* 0x000fd00000000018 */
[--C-:B------:R-:W-:Y:S02]  /*0970*/  DADD R16, R10, R18.reuse ;  /* 0x000000000a107229 */ /* 0x100fe40000000012 */
[----:B------:R-:W-:-:S06]  /*0980*/  DADD R12, R12, -R18 ;  /* 0x000000000c0c7229 */ /* 0x000fcc0000000812 */
[----:B------:R-:W-:Y:S02]  /*0990*/  DADD R10, R10, -R16 ;  /* 0x000000000a0a7229 */ /* 0x000fe40000000810 */
[----:B------:R-:W-:-:S06]  /*09a0*/  DADD R12, R24, R12 ;  /* 0x00000000180c7229 */ /* 0x000fcc000000000c */
[----:B------:R-:W-:-:S08]  /*09b0*/  DADD R10, R18, R10 ;  /* 0x00000000120a7229 */ /* 0x000fd0000000000a */
[----:B------:R-:W-:-:S08]  /*09c0*/  DADD R10, R12, R10 ;  /* 0x000000000c0a7229 */ /* 0x000fd0000000000a */
[----:B------:R-:W-:Y:S01]  /*09d0*/  DADD R14, R14, R10 ;  /* 0x000000000e0e7229 */ /* 0x000fe2000000000a */
[----:B------:R-:W-:Y:S01]  /*09e0*/  LOP3.LUT R10, R9, 0x80000000, RZ, 0x3c, !PT ;  /* 0x80000000090a7812 */ /* 0x000fe200078e3cff */
[----:B------:R-:W-:-:S06]  /*09f0*/  IMAD.MOV.U32 R11, RZ, RZ, 0x43300000 ;  /* 0x43300000ff0b7424 */ /* 0x000fcc00078e00ff */
[----:B------:R-:W-:Y:S02]  /*0a00*/  DADD R12, R16, R14 ;  /* 0x00000000100c7229 */ /* 0x000fe4000000000e */
[----:B------:R-:W-:Y:S01]  /*0a10*/  DADD R10, R10, -UR6 ;  /* 0x800000060a0a7e29 */ /* 0x000fe20008000000 */
[----:B------:R-:W-:Y:S01]  /*0a20*/  UMOV UR6, 0xfefa39ef ;  /* 0xfefa39ef00067882 */ /* 0x000fe20000000000 */
[----:B------:R-:W-:-:S04]  /*0a30*/  UMOV UR7, 0x3fe62e42 ;  /* 0x3fe62e4200077882 */ /* 0x000fc80000000000 */
[--C-:B------:R-:W-:Y:S02]  /*0a40*/  DADD R16, R16, -R12.reuse ;  /* 0x0000000010107229 */ /* 0x100fe4000000080c */
[----:B------:R-:W-:-:S06]  /*0a50*/  DFMA R8, R10, UR6, R12 ;  /* 0x000000060a087c2b */ /* 0x000fcc000800000c */
[----:B------:R-:W-:Y:S02]  /*0a60*/  DADD R16, R14, R16 ;  /* 0x000000000e107229 */ /* 0x000fe40000000010 */
[----:B------:R-:W-:Y:S01]  /*0a70*/  DFMA R18, R10, -UR6, R8 ;  /* 0x800000060a127c2b */ /* 0x000fe20008000008 */
[----:B------:R-:W-:Y:S01]  /*0a80*/  LOP3.LUT R15, R5, 0xff0fffff, RZ, 0xc0, !PT ;  /* 0xff0fffff050f7812 */ /* 0x000fe200078ec0ff */
[----:B------:R-:W-:-:S06]  /*0a90*/  IMAD.MOV.U32 R14, RZ, RZ, R4 ;  /* 0x000000ffff0e7224 */ /* 0x000fcc00078e0004 */
[----:B------:R-:W-:-:S08]  /*0aa0*/  DADD R18, -R12, R18 ;  /* 0x000000000c127229 */ /* 0x000fd00000000112 */
[----:B------:R-:W-:-:S08]  /*0ab0*/  DADD R16, R16, -R18 ;  /* 0x0000000010107229 */ /* 0x000fd00000000812 */
[----:B------:R-:W-:Y:S01]  /*0ac0*/  DFMA R16, R10, UR8, R16 ;  /* 0x000000080a107c2b */ /* 0x000fe20008000010 */
[----:B------:R-:W-:-:S05]  /*0ad0*/  IMAD.SHL.U32 R10, R5, 0x2, RZ ;  /* 0x00000002050a7824 */ /* 0x000fca00078e00ff */
[----:B------:R-:W-:Y:S02]  /*0ae0*/  ISETP.GT.U32.AND P1, PT, R10, -0x2000001, PT ;  /* 0xfdffffff0a00780c */ /* 0x000fe40003f24070 */
[----:B------:R-:W-:Y:S02]  /*0af0*/  DADD R10, R8, R16 ;  /* 0x00000000080a7229 */ /* 0x000fe40000000010 */
[----:B------:R-:W-:-:S06]  /*0b00*/  SEL R15, R15, R5, P1 ;  /* 0x000000050f0f7207 */ /* 0x000fcc0000800000 */
[----:B------:R-:W-:Y:S02]  /*0b10*/  DADD R12, R8, -R10 ;  /* 0x00000000080c7229 */ /* 0x000fe4000000080a */
[----:B------:R-:W-:-:S06]  /*0b20*/  DMUL R8, R10, R14 ;  /* 0x0000000e0a087228 */ /* 0x000fcc0000000000 */
[----:B------:R-:W-:Y:S02]  /*0b30*/  DADD R12, R16, R12 ;  /* 0x00000000100c7229 */ /* 0x000fe4000000000c */
[----:B------:R-:W-:-:S08]  /*0b40*/  DFMA R10, R10, R14, -R8 ;  /* 0x0000000e0a0a722b */ /* 0x000fd00000000808 */
[----:B------:R-:W-:Y:S01]  /*0b50*/  DFMA R14, R12, R14, R10 ;  /* 0x0000000e0c0e722b */ /* 0x000fe2000000000a */
[----:B------:R-:W-:Y:S02]  /*0b60*/  IMAD.MOV.U32 R12, RZ, RZ, 0x652b82fe ;  /* 0x652b82feff0c7424 */ /* 0x000fe400078e00ff */
[----:B------:R-:W-:-:S05]  /*0b70*/  IMAD.MOV.U32 R13, RZ, RZ, 0x3ff71547 ;  /* 0x3ff71547ff0d7424 */ /* 0x000fca00078e00ff */
[----:B------:R-:W-:-:S08]  /*0b80*/  DADD R10, R8, R14 ;  /* 0x00000000080a7229 */ /* 0x000fd0000000000e */
[----:B------:R-:W-:Y:S02]  /*0b90*/  DFMA R12, R10, R12, 6.75539944105574400000e+15 ;  /* 0x433800000a0c742b */ /* 0x000fe4000000000c */
[----:B------:R-:W-:Y:S01]  /*0ba0*/  FSETP.GEU.AND P1, PT, |R11|, 4.1917929649353027344, PT ;  /* 0x4086232b0b00780b */ /* 0x000fe20003f2e200 */
[----:B------:R-:W-:-:S05]  /*0bb0*/  DADD R8, R8, -R10 ;  /* 0x0000000008087229 */ /* 0x000fca000000080a */
[----:B------:R-:W-:-:S03]  /*0bc0*/  DADD R16, R12, -6.75539944105574400000e+15 ;  /* 0xc33800000c107429 */ /* 0x000fc60000000000 */
[----:B------:R-:W-:-:S05]  /*0bd0*/  DADD R14, R14, R8 ;  /* 0x000000000e0e7229 */ /* 0x000fca0000000008 */
[----:B------:R-:W-:Y:S01]  /*0be0*/  DFMA R18, R16, -UR6, R10 ;  /* 0x8000000610127c2b */ /* 0x000fe2000800000a */
[----:B------:R-:W-:Y:S01]  /*0bf0*/  UMOV UR6, 0x3b39803f ;  /* 0x3b39803f00067882 */ /* 0x000fe20000000000 */
[----:B------:R-:W-:-:S06]  /*0c00*/  UMOV UR7, 0x3c7abc9e ;  /* 0x3c7abc9e00077882 */ /* 0x000fcc0000000000 */
[----:B------:R-:W-:Y:S01]  /*0c10*/  DFMA R16, R16, -UR6, R18 ;  /* 0x8000000610107c2b */ /* 0x000fe20008000012 */
[----:B------:R-:W-:Y:S01]  /*0c20*/  UMOV UR6, 0x69ce2bdf ;  /* 0x69ce2bdf00067882 */ /* 0x000fe20000000000 */
[----:B------:R-:W-:Y:S01]  /*0c30*/  IMAD.MOV.U32 R18, RZ, RZ, -0x35dec16 ;  /* 0xfca213eaff127424 */ /* 0x000fe200078e00ff */
[----:B------:R-:W-:Y:S01]  /*0c40*/  UMOV UR7, 0x3e5ade15 ;  /* 0x3e5ade1500077882 */ /* 0x000fe20000000000 */
[----:B------:R-:W-:-:S06]  /*0c50*/  IMAD.MOV.U32 R19, RZ, RZ, 0x3e928af3 ;  /* 0x3e928af3ff137424 */ /* 0x000fcc00078e00ff */
        /* <DEDUP_REMOVED lines=24> */
[----:B------:R-:W-:-:S08]  /*0de0*/  DFMA R18, R16, R18, UR6 ;  /* 0x0000000610127e2b */ /* 0x000fd00008000012 */
[----:B------:R-:W-:-:S08]  /*0df0*/  DFMA R18, R16, R18, 1 ;  /* 0x3ff000001012742b */ /* 0x000fd00000000012 */
[----:B------:R-:W-:-:S10]  /*0e00*/  DFMA R16, R16, R18, 1 ;  /* 0x3ff000001010742b */ /* 0x000fd40000000012 */
[----:B------:R-:W-:Y:S02]  /*0e10*/  IMAD R9, R12, 0x100000, R17 ;  /* 0x001000000c097824 */ /* 0x000fe400078e0211 */
[----:B------:R-:W-:Y:S01]  /*0e20*/  IMAD.MOV.U32 R8, RZ, RZ, R16 ;  /* 0x000000ffff087224 */ /* 0x000fe200078e0010 */
[----:B------:R-:W-:Y:S06]  /*0e30*/  @!P1 BRA `(.L_x_3) ;  /* 0x0000000000309947 */ /* 0x000fec0003800000 */
[----:B------:R-:W-:Y:S01]  /*0e40*/  FSETP.GEU.AND P2, PT, |R11|, 4.2275390625, PT ;  /* 0x408748000b00780b */ /* 0x000fe20003f4e200 */
[C---:B------:R-:W-:Y:S02]  /*0e50*/  DADD R18, R10.reuse, +INF ;  /* 0x7ff000000a127429 */ /* 0x040fe40000000000 */
[----:B------:R-:W-:-:S08]  /*0e60*/  DSETP.GEU.AND P1, PT, R10, RZ, PT ;  /* 0x000000ff0a00722a */ /* 0x000fd00003f2e000 */
[----:B------:R-:W-:Y:S02]  /*0e70*/  FSEL R9, R19, RZ, P1 ;  /* 0x000000ff13097208 */ /* 0x000fe40000800000 */
[----:B------:R-:W-:-:S04]  /*0e80*/  @!P2 LEA.HI R8, R12, R12, RZ, 0x1 ;  /* 0x0000000c0c08a211 */ /* 0x000fc800078f08ff */
[----:B------:R-:W-:Y:S02]  /*0e90*/  @!P2 SHF.R.S32.HI R11, RZ, 0x1, R8 ;  /* 0x00000001ff0ba819 */ /* 0x000fe40000011408 */
[----:B------:R-:W-:-:S03]  /*0ea0*/  FSEL R8, R18, RZ, P1 ;  /* 0x000000ff12087208 */ /* 0x000fc60000800000 */
[----:B------:R-:W-:Y:S02]  /*0eb0*/  @!P2 IMAD.IADD R10, R12, 0x1, -R11 ;  /* 0x000000010c0aa824 */ /* 0x000fe400078e0a0b */
[----:B------:R-:W-:-:S03]  /*0ec0*/  @!P2 IMAD R17, R11, 0x100000, R17 ;  /* 0x001000000b11a824 */ /* 0x000fc600078e0211 */
[----:B------:R-:W-:Y:S01]  /*0ed0*/  @!P2 LEA R11, R10, 0x3ff00000, 0x14 ;  /* 0x3ff000000a0ba811 */ /* 0x000fe200078ea0ff */
[----:B------:R-:W-:-:S06]  /*0ee0*/  @!P2 IMAD.MOV.U32 R10, RZ, RZ, RZ ;  /* 0x000000ffff0aa224 */ /* 0x000fcc00078e00ff */
[----:B------:R-:W-:-:S11]  /*0ef0*/  @!P2 DMUL R8, R16, R10 ;  /* 0x0000000a1008a228 */ /* 0x000fd60000000000 */
.L_x_3:
[----:B------:R-:W-:Y:S02]  /*0f00*/  DFMA R14, R14, R8, R8 ;  /* 0x000000080e0e722b */ /* 0x000fe40000000008 */
[----:B------:R-:W-:-:S08]  /*0f10*/  DSETP.NEU.AND P1, PT, |R8|, +INF , PT ;  /* 0x7ff000000800742a */ /* 0x000fd00003f2d200 */
[----:B------:R-:W-:Y:S01]  /*0f20*/  FSEL R13, R8, R14, !P1 ;  /* 0x0000000e080d7208 */ /* 0x000fe20004800000 */
[----:B------:R-:W-:Y:S01]  /*0f30*/  IMAD.MOV.U32 R8, RZ, RZ, R0 ;  /* 0x000000ffff087224 */ /* 0x000fe200078e0000 */
[----:B------:R-:W-:Y:S01]  /*0f40*/  FSEL R14, R9, R15, !P1 ;  /* 0x0000000f090e7208 */ /* 0x000fe20004800000 */
[----:B------:R-:W-:-:S04]  /*0f50*/  IMAD.MOV.U32 R9, RZ, RZ, 0x0 ;  /* 0x00000000ff097424 */ /* 0x000fc800078e00ff */
[----:B------:R-:W-:Y:S05]  /*0f60*/  RET.REL.NODEC R8 `(_Z10vectorNormPKfPfii) ;  /* 0xfffffff008247950 */ /* 0x000fea0003c3ffff */
.L_x_4:
[----:B------:R-:W-:-:S00]  /*0f70*/  BRA `(.L_x_4) ;  /* 0xfffffffc00fc7947 */ /* 0x000fc0000383ffff */
[----:B------:R-:W-:-:S00]  /*0f80*/  NOP ;  /* 0x0000000000007918 */ /* 0x000fc00000000000 */
[----:B------:R-:W-:-:S00]  /*0f90*/  NOP ;  /* 0x0000000000007918 */ /* 0x000fc00000000000 */
[----:B------:R-:W-:-:S00]  /*0fa0*/  NOP ;  /* 0x0000000000007918 */ /* 0x000fc00000000000 */
[----:B------:R-:W-:-:S00]  /*0fb0*/  NOP ;  /* 0x0000000000007918 */ /* 0x000fc00000000000 */
[----:B------:R-:W-:-:S00]  /*0fc0*/  NOP ;  /* 0x0000000000007918 */ /* 0x000fc00000000000 */
[----:B------:R-:W-:-:S00]  /*0fd0*/  NOP ;  /* 0x0000000000007918 */ /* 0x000fc00000000000 */
[----:B------:R-:W-:-:S00]  /*0fe0*/  NOP ;  /* 0x0000000000007918 */ /* 0x000fc00000000000 */
[----:B------:R-:W-:-:S00]  /*0ff0*/  NOP ;  /* 0x0000000000007918 */ /* 0x000fc00000000000 */
.L_x_5:


//--------------------- .nv.shared.reserved.0     --------------------------
	.section	.nv.shared.reserved.0,"aw",@nobits
	.weak		__nv_reservedSMEM_offset_0_alias
	.size		__nv_reservedSMEM_offset_0_alias, 0, 64
	.other		__nv_reservedSMEM_offset_0_alias,@"STO_CUDA_RESERVED_SHARED STV_DEFAULT"
__nv_reservedSMEM_offset_0_alias:
	.zero		0
	.zero		64


//--------------------- .nv.constant0._Z10vectorNormPKfPfii --------------------------
	.section	.nv.constant0._Z10vectorNormPKfPfii,"a",@progbits
	.sectionflags	@""
	.align	4
.nv.constant0._Z10vectorNormPKfPfii:
	.zero		920


//--------------------- SYMBOLS --------------------------

	.type		.nv.reservedSmem.offset0,@object
	.size		.nv.reservedSmem.offset0,0x4
